	.headerflags	@"EF_CUDA_TEXMODE_UNIFIED EF_CUDA_64BIT_ADDRESS EF_CUDA_ACCELERATORS EF_CUDA_SM90 EF_CUDA_VIRTUAL_SM(EF_CUDA_SM90)"
	.elftype	@"ET_EXEC"


//--------------------- .nv.info                  --------------------------
	.section	.nv.info,"",@"SHT_CUDA_INFO"
	.align	4


	//----- nvinfo : EIATTR_REGCOUNT
	.align		4
        /*0000*/ 	.byte	0x04, 0x2f
        /*0002*/ 	.short	(.L_3 - .L_2)
	.align		4
.L_2:
        /*0004*/ 	.word	index@(triton_poi_fused_add_div_mul_pow_sqrt_sum_0)
        /*0008*/ 	.word	0x0000001a


	//----- nvinfo : EIATTR_MIN_STACK_SIZE
	.align		4
.L_3:
        /*000c*/ 	.byte	0x04, 0x12
        /*000e*/ 	.short	(.L_5 - .L_4)
	.align		4
.L_4:
        /*0010*/ 	.word	index@(triton_poi_fused_add_div_mul_pow_sqrt_sum_0)
        /*0014*/ 	.word	0x00000000


	//----- nvinfo : EIATTR_FRAME_SIZE
	.align		4
.L_5:
        /*0018*/ 	.byte	0x04, 0x11
        /*001a*/ 	.short	(.L_7 - .L_6)
	.align		4
.L_6:
        /*001c*/ 	.word	index@(triton_poi_fused_add_div_mul_pow_sqrt_sum_0)
        /*0020*/ 	.word	0x00000000


	//----- nvinfo : EIATTR_MIN_STACK_SIZE
	.align		4
.L_7:
        /*0024*/ 	.byte	0x04, 0x12
        /*0026*/ 	.short	(.L_9 - .L_8)
	.align		4
.L_8:
        /*0028*/ 	.word	index@(triton_poi_fused_add_div_mul_pow_sqrt_sum_0)
        /*002c*/ 	.word	0x00000000
.L_9:


//--------------------- .nv.info.triton_poi_fused_add_div_mul_pow_sqrt_sum_0 --------------------------
	.section	.nv.info.triton_poi_fused_add_div_mul_pow_sqrt_sum_0,"",@"SHT_CUDA_INFO"
	.sectionflags	@""
	.align	4


	//----- nvinfo : EIATTR_CUDA_API_VERSION
	.align		4
        /*0000*/ 	.byte	0x04, 0x37
        /*0002*/ 	.short	(.L_11 - .L_10)
.L_10:
        /*0004*/ 	.word	0x0000007c


	//----- nvinfo : EIATTR_KPARAM_INFO
	.align		4
.L_11:
        /*0008*/ 	.byte	0x04, 0x17
        /*000a*/ 	.short	(.L_13 - .L_12)
.L_12:
        /*000c*/ 	.word	0x00000000
        /*0010*/ 	.short	0x0003
        /*0012*/ 	.short	0x0018
        /*0014*/ 	.byte	0x00, 0xf0, 0x11, 0x00


	//----- nvinfo : EIATTR_KPARAM_INFO
	.align		4
.L_13:
        /*0018*/ 	.byte	0x04, 0x17
        /*001a*/ 	.short	(.L_15 - .L_14)
.L_14:
        /*001c*/ 	.word	0x00000000
        /*0020*/ 	.short	0x0002
        /*0022*/ 	.short	0x0010
        /*0024*/ 	.byte	0x00, 0xf4, 0x21, 0x00


	//----- nvinfo : EIATTR_KPARAM_INFO
	.align		4
.L_15:
        /*0028*/ 	.byte	0x04, 0x17
        /*002a*/ 	.short	(.L_17 - .L_16)
.L_16:
        /*002c*/ 	.word	0x00000000
        /*0030*/ 	.short	0x0001
        /*0032*/ 	.short	0x0008
        /*0034*/ 	.byte	0x00, 0xf4, 0x21, 0x00


	//----- nvinfo : EIATTR_KPARAM_INFO
	.align		4
.L_17:
        /*0038*/ 	.byte	0x04, 0x17
        /*003a*/ 	.short	(.L_19 - .L_18)
.L_18:
        /*003c*/ 	.word	0x00000000
        /*0040*/ 	.short	0x0000
        /*0042*/ 	.short	0x0000
        /*0044*/ 	.byte	0x00, 0xf4, 0x21, 0x00


	//----- nvinfo : EIATTR_SPARSE_MMA_MASK
	.align		4
.L_19:
        /*0048*/ 	.byte	0x03, 0x50
        /*004a*/ 	.short	0x0000


	//----- nvinfo : EIATTR_MAXREG_COUNT
	.align		4
        /*004c*/ 	.byte	0x03, 0x1b
        /*004e*/ 	.short	0x00ff


	//----- nvinfo : EIATTR_EXIT_INSTR_OFFSETS
	.align		4
        /*0050*/ 	.byte	0x04, 0x1c
        /*0052*/ 	.short	(.L_21 - .L_20)


	//   ....[0]....
.L_20:
        /*0054*/ 	.word	0x00000460


	//   ....[1]....
        /*0058*/ 	.word	0x00000480


	//----- nvinfo : EIATTR_REQNTID
	.align		4
.L_21:
        /*005c*/ 	.byte	0x04, 0x10
        /*005e*/ 	.short	(.L_23 - .L_22)
.L_22:
        /*0060*/ 	.word	0x00000080
        /*0064*/ 	.word	0x00000001
        /*0068*/ 	.word	0x00000001


	//----- nvinfo : EIATTR_CBANK_PARAM_SIZE
	.align		4
.L_23:
        /*006c*/ 	.byte	0x03, 0x19
        /*006e*/ 	.short	0x001c


	//----- nvinfo : EIATTR_PARAM_CBANK
	.align		4
        /*0070*/ 	.byte	0x04, 0x0a
        /*0072*/ 	.short	(.L_25 - .L_24)
	.align		4
.L_24:
        /*0074*/ 	.word	index@(.nv.constant0.triton_poi_fused_add_div_mul_pow_sqrt_sum_0)
        /*0078*/ 	.short	0x0210
        /*007a*/ 	.short	0x001c


	//----- nvinfo : EIATTR_SW_WAR
	.align		4
.L_25:
        /*007c*/ 	.byte	0x04, 0x36
        /*007e*/ 	.short	(.L_27 - .L_26)
.L_26:
        /*0080*/ 	.word	0x00000008
.L_27:


//--------------------- .nv.callgraph             --------------------------
	.section	.nv.callgraph,"",@"SHT_CUDA_CALLGRAPH"
	.align	4
	.sectionentsize	8
	.align		4
        /*0000*/ 	.word	0x00000000
	.align		4
        /*0004*/ 	.word	0xffffffff
	.align		4
        /*0008*/ 	.word	0x00000000
	.align		4
        /*000c*/ 	.word	0xfffffffe
	.align		4
        /*0010*/ 	.word	0x00000000
	.align		4
        /*0014*/ 	.word	0xfffffffd
	.align		4
        /*0018*/ 	.word	0x00000000
	.align		4
        /*001c*/ 	.word	0xfffffffc


//--------------------- .nv.constant4             --------------------------
	.section	.nv.constant4,"a",@progbits
	.align	8
	.align		8
.nv.constant4:
        /*0000*/ 	.dword	_$_str
	.align		8
        /*0008*/ 	.dword	_$_str_$_2


//--------------------- .text.triton_poi_fused_add_div_mul_pow_sqrt_sum_0 --------------------------
	.section	.text.triton_poi_fused_add_div_mul_pow_sqrt_sum_0,"ax",@progbits
	.align	128
        .global         triton_poi_fused_add_div_mul_pow_sqrt_sum_0
        .type           triton_poi_fused_add_div_mul_pow_sqrt_sum_0,@function
        .size           triton_poi_fused_add_div_mul_pow_sqrt_sum_0,(.L_x_1 - triton_poi_fused_add_div_mul_pow_sqrt_sum_0)
        .other          triton_poi_fused_add_div_mul_pow_sqrt_sum_0,@"STO_CUDA_ENTRY STV_DEFAULT"
triton_poi_fused_add_div_mul_pow_sqrt_sum_0:
.text.triton_poi_fused_add_div_mul_pow_sqrt_sum_0:
[----:B------:R-:W0:Y:S02]  /*0000*/  LDC R1, c[0x0][0x28] ;  /* 0x00000a00ff017b82 */ /* 0x000e240000000800 */
[----:B------:R-:W1:Y:S01]  /*0010*/  S2R R0, SR_TID.X ;  /* 0x0000000000007919 */ /* 0x000e620000002100 */
[----:B------:R-:W2:Y:S01]  /*0020*/  LDC.64 R10, c[0x0][0x210] ;  /* 0x00008400ff0a7b82 */ /* 0x000ea20000000a00 */
[----:B------:R-:W-:Y:S01]  /*0030*/  ULDC.64 UR4, c[0x0][0x208] ;  /* 0x0000820000047ab9 */ /* 0x000fe20000000a00 */
[----:B------:R-:W3:Y:S01]  /*0040*/  S2R R3, SR_CTAID.X ;  /* 0x0000000000037919 */ /* 0x000ee20000002500 */
[----:B------:R-:W-:-:S05]  /*0050*/  CS2R R6, SRZ ;  /* 0x0000000000067805 */ /* 0x000fca000001ff00 */
[----:B------:R-:W4:Y:S01]  /*0060*/  LDC.64 R20, c[0x0][0x218] ;  /* 0x00008600ff147b82 */ /* 0x000f220000000a00 */
[----:B-1----:R-:W-:-:S04]  /*0070*/  SHF.L.U32 R0, R0, 0x1, RZ ;  /* 0x0000000100007819 */ /* 0x002fc800000006ff */
[----:B------:R-:W-:Y:S02]  /*0080*/  LOP3.LUT R0, R0, 0xfe, RZ, 0xc0, !PT ;  /* 0x000000fe00007812 */ /* 0x000fe400078ec0ff */
[----:B---3--:R-:W-:Y:S02]  /*0090*/  SHF.R.S32.HI R5, RZ, 0x17, R3 ;  /* 0x00000017ff057819 */ /* 0x008fe40000011403 */
[----:B------:R-:W-:Y:S02]  /*00a0*/  LEA R0, R3, R0, 0x8 ;  /* 0x0000000003007211 */ /* 0x000fe400078e40ff */
[----:B------:R-:W-:Y:S02]  /*00b0*/  SGXT R5, R5, 0x1 ;  /* 0x000000010505781a */ /* 0x000fe40000000200 */
[----:B------:R-:W-:Y:S02]  /*00c0*/  SHF.R.S32.HI R3, RZ, 0x1f, R0 ;  /* 0x0000001fff037819 */ /* 0x000fe40000011400 */
[----:B------:R-:W-:-:S02]  /*00d0*/  LEA.HI R5, R5, R0, RZ, 0x6 ;  /* 0x0000000005057211 */ /* 0x000fc400078f30ff */
[-C--:B------:R-:W-:Y:S02]  /*00e0*/  LEA.HI R22, R3, R0.reuse, RZ, 0x4 ;  /* 0x0000000003167211 */ /* 0x080fe400078f20ff */
[----:B------:R-:W-:Y:S02]  /*00f0*/  LOP3.LUT R5, R5, 0xffffffc0, RZ, 0xc0, !PT ;  /* 0xffffffc005057812 */ /* 0x000fe400078ec0ff */
[----:B------:R-:W-:Y:S02]  /*0100*/  LOP3.LUT R3, R22, 0xfffffff0, RZ, 0xc0, !PT ;  /* 0xfffffff016037812 */ /* 0x000fe400078ec0ff */
[----:B------:R-:W-:Y:S02]  /*0110*/  ISETP.GE.AND P2, PT, R0, 0x100, PT ;  /* 0x000001000000780c */ /* 0x000fe40003f46270 */
[----:B------:R-:W-:Y:S02]  /*0120*/  IADD3 R9, R5, R0, -R3 ;  /* 0x0000000005097210 */ /* 0x000fe40007ffe803 */
[----:B------:R-:W-:-:S02]  /*0130*/  CS2R R2, SRZ ;  /* 0x0000000000027805 */ /* 0x000fc4000001ff00 */
[----:B------:R-:W-:Y:S02]  /*0140*/  CS2R R4, SRZ ;  /* 0x0000000000047805 */ /* 0x000fe4000001ff00 */
[----:B------:R-:W-:-:S05]  /*0150*/  IADD3 R13, R9, 0x10, RZ ;  /* 0x00000010090d7810 */ /* 0x000fca0007ffe0ff */
[----:B--2---:R-:W-:Y:S01]  /*0160*/  IMAD.WIDE R12, R13, 0x4, R10 ;  /* 0x000000040d0c7825 */ /* 0x004fe200078e020a */
[----:B------:R-:W-:-:S03]  /*0170*/  IADD3 R17, R9, 0x20, RZ ;  /* 0x0000002009117810 */ /* 0x000fc60007ffe0ff */
[--C-:B------:R-:W-:Y:S01]  /*0180*/  IMAD.WIDE R14, R9, 0x4, R10.reuse ;  /* 0x00000004090e7825 */ /* 0x100fe200078e020a */
[----:B------:R-:W2:Y:S01]  /*0190*/  @!P2 LDG.E.EL.64 R2, desc[UR4][R12.64] ;  /* 0x000000040c02a981 */ /* 0x000ea2000c2e1b00 */
[----:B------:R-:W-:Y:S02]  /*01a0*/  IADD3 R19, R9, 0x30, RZ ;  /* 0x0000003009137810 */ /* 0x000fe40007ffe0ff */
[--C-:B------:R-:W-:Y:S01]  /*01b0*/  IMAD.WIDE R16, R17, 0x4, R10.reuse ;  /* 0x0000000411107825 */ /* 0x100fe200078e020a */
[----:B------:R1:W3:Y:S01]  /*01c0*/  @!P2 LDG.E.EL.64 R4, desc[UR4][R14.64] ;  /* 0x000000040e04a981 */ /* 0x0002e2000c2e1b00 */
[----:B------:R-:W-:Y:S02]  /*01d0*/  CS2R R8, SRZ ;  /* 0x0000000000087805 */ /* 0x000fe4000001ff00 */
[----:B------:R-:W-:Y:S01]  /*01e0*/  IMAD.WIDE R18, R19, 0x4, R10 ;  /* 0x0000000413127825 */ /* 0x000fe200078e020a */
[----:B------:R4:W5:Y:S04]  /*01f0*/  @!P2 LDG.E.EL.64 R6, desc[UR4][R16.64] ;  /* 0x000000041006a981 */ /* 0x000968000c2e1b00 */
[----:B------:R2:W5:Y:S01]  /*0200*/  @!P2 LDG.E.EL.64 R8, desc[UR4][R18.64] ;  /* 0x000000041208a981 */ /* 0x000562000c2e1b00 */
[----:B------:R-:W-:Y:S01]  /*0210*/  SHF.R.S32.HI R22, RZ, 0x4, R22 ;  /* 0x00000004ff167819 */ /* 0x000fe20000011416 */
[----:B-1----:R-:W-:-:S03]  /*0220*/  IMAD.WIDE R14, R0, 0x4, R10 ;  /* 0x00000004000e7825 */ /* 0x002fc600078e020a */
[----:B------:R-:W-:-:S04]  /*0230*/  LEA.HI R13, R22, R22, RZ, 0x2 ;  /* 0x00000016160d7211 */ /* 0x000fc800078f10ff */
[----:B------:R-:W-:Y:S02]  /*0240*/  LOP3.LUT R23, R13, 0xfffffffc, RZ, 0xc0, !PT ;  /* 0xfffffffc0d177812 */ /* 0x000fe400078ec0ff */
[----:B------:R-:W-:Y:S02]  /*0250*/  CS2R R12, SRZ ;  /* 0x00000000000c7805 */ /* 0x000fe4000001ff00 */
[----:B------:R-:W-:Y:S02]  /*0260*/  IADD3 R23, R22, -R23, RZ ;  /* 0x8000001716177210 */ /* 0x000fe40007ffe0ff */
[----:B------:R-:W-:Y:S02]  /*0270*/  CS2R R10, SRZ ;  /* 0x00000000000a7805 */ /* 0x000fe4000001ff00 */
[----:B------:R-:W5:Y:S01]  /*0280*/  @!P2 LDG.E.64 R12, desc[UR4][R14.64] ;  /* 0x000000040e0ca981 */ /* 0x000f62000c1e1b00 */
[----:B----4-:R-:W-:-:S05]  /*0290*/  IMAD.WIDE R16, R23, 0x4, R20 ;  /* 0x0000000417107825 */ /* 0x010fca00078e0214 */
[----:B------:R-:W4:Y:S04]  /*02a0*/  @!P2 LDG.E.EL R10, desc[UR4][R16.64] ;  /* 0x00000004100aa981 */ /* 0x000f28000c2e1900 */
[----:B------:R-:W4:Y:S01]  /*02b0*/  @!P2 LDG.E.EL R11, desc[UR4][R16.64] ;  /* 0x00000004100ba981 */ /* 0x000f22000c2e1900 */
[----:B--2---:R-:W-:Y:S01]  /*02c0*/  FMUL R19, R2, R2 ;  /* 0x0000000202137220 */ /* 0x004fe20000400000 */
[----:B------:R-:W-:-:S03]  /*02d0*/  FMUL R2, R3, R3 ;  /* 0x0000000303027220 */ /* 0x000fc60000400000 */
[----:B---3--:R-:W-:Y:S01]  /*02e0*/  FFMA R19, R4, R4, R19 ;  /* 0x0000000404137223 */ /* 0x008fe20000000013 */
[----:B------:R-:W-:-:S03]  /*02f0*/  FFMA R2, R5, R5, R2 ;  /* 0x0000000505027223 */ /* 0x000fc60000000002 */
[----:B-----5:R-:W-:Y:S01]  /*0300*/  FFMA R19, R6, R6, R19 ;  /* 0x0000000606137223 */ /* 0x020fe20000000013 */
[----:B------:R-:W-:-:S03]  /*0310*/  FFMA R2, R7, R7, R2 ;  /* 0x0000000707027223 */ /* 0x000fc60000000002 */
[----:B------:R-:W-:Y:S01]  /*0320*/  FFMA R19, R8, R8, R19 ;  /* 0x0000000808137223 */ /* 0x000fe20000000013 */
[----:B------:R-:W-:Y:S02]  /*0330*/  FFMA R9, R9, R9, R2 ;  /* 0x0000000909097223 */ /* 0x000fe40000000002 */
[----:B------:R-:W1:Y:S03]  /*0340*/  LDC.64 R2, c[0x0][0x220] ;  /* 0x00008800ff027b82 */ /* 0x000e660000000a00 */
[----:B------:R-:W2:Y:S08]  /*0350*/  MUFU.SQRT R19, R19 ;  /* 0x0000001300137308 */ /* 0x000eb00000002000 */
[----:B------:R-:W3:Y:S01]  /*0360*/  MUFU.SQRT R9, R9 ;  /* 0x0000000900097308 */ /* 0x000ee20000002000 */
[----:B--2---:R-:W-:-:S05]  /*0370*/  FADD R4, R19, 1.00000001335143196e-10 ;  /* 0x2edbe6ff13047421 */ /* 0x004fca0000000000 */
[----:B------:R-:W-:Y:S01]  /*0380*/  FSETP.GT.AND P0, PT, R4, 8.50705917302346158658e+37, PT ;  /* 0x7e8000000400780b */ /* 0x000fe20003f04000 */
[----:B-1----:R-:W-:-:S04]  /*0390*/  IMAD.WIDE R2, R0, 0x4, R2 ;  /* 0x0000000400027825 */ /* 0x002fc800078e0202 */
[----:B---3--:R-:W-:-:S05]  /*03a0*/  FADD R5, R9, 1.00000001335143196e-10 ;  /* 0x2edbe6ff09057421 */ /* 0x008fca0000000000 */
[----:B------:R-:W-:-:S03]  /*03b0*/  FSETP.GT.AND P1, PT, R5, 8.50705917302346158658e+37, PT ;  /* 0x7e8000000500780b */ /* 0x000fc60003f24000 */
[----:B------:R-:W-:Y:S01]  /*03c0*/  @P0 FMUL R4, R4, 0.25 ;  /* 0x3e80000004040820 */ /* 0x000fe20000400000 */
[----:B------:R-:W-:-:S03]  /*03d0*/  @P0 FMUL R12, R12, 0.25 ;  /* 0x3e8000000c0c0820 */ /* 0x000fc60000400000 */
[----:B------:R-:W1:Y:S06]  /*03e0*/  MUFU.RCP R7, R4 ;  /* 0x0000000400077308 */ /* 0x000e6c0000001000 */
[----:B------:R-:W-:Y:S01]  /*03f0*/  @P1 FMUL R5, R5, 0.25 ;  /* 0x3e80000005051820 */ /* 0x000fe20000400000 */
[----:B------:R-:W-:-:S03]  /*0400*/  @P1 FMUL R13, R13, 0.25 ;  /* 0x3e8000000d0d1820 */ /* 0x000fc60000400000 */
[----:B------:R-:W2:Y:S01]  /*0410*/  MUFU.RCP R6, R5 ;  /* 0x0000000500067308 */ /* 0x000ea20000001000 */
[----:B-1----:R-:W-:-:S04]  /*0420*/  FMUL R7, R7, R12 ;  /* 0x0000000c07077220 */ /* 0x002fc80000400000 */
[----:B----4-:R-:W-:Y:S01]  /*0430*/  FMUL R10, R7, R10 ;  /* 0x0000000a070a7220 */ /* 0x010fe20000400000 */
[----:B--2---:R-:W-:-:S04]  /*0440*/  FMUL R6, R6, R13 ;  /* 0x0000000d06067220 */ /* 0x004fc80000400000 */
[----:B------:R-:W-:Y:S01]  /*0450*/  FMUL R11, R6, R11 ;  /* 0x0000000b060b7220 */ /* 0x000fe20000400000 */
[----:B------:R-:W-:Y:S06]  /*0460*/  @P2 EXIT ;  /* 0x000000000000294d */ /* 0x000fec0003800000 */
[----:B------:R-:W-:Y:S01]  /*0470*/  STG.E.64 desc[UR4][R2.64], R10 ;  /* 0x0000000a02007986 */ /* 0x000fe2000c101b04 */
[----:B------:R-:W-:Y:S05]  /*0480*/  EXIT ;  /* 0x000000000000794d */ /* 0x000fea0003800000 */
.L_x_0:
[----:B------:R-:W-:-:S00]  /*0490*/  BRA `(.L_x_0) ;  /* 0xfffffffc00fc7947 */ /* 0x000fc0000383ffff */
[----:B------:R-:W-:-:S00]  /*04a0*/  NOP ;  /* 0x0000000000007918 */ /* 0x000fc00000000000 */
        /* <DEDUP_REMOVED lines=13> */
.L_x_1:


//--------------------- .nv.global.init           --------------------------
	.section	.nv.global.init,"aw",@progbits
.nv.global.init:
	.type		_$_str,@object
	.size		_$_str,(_$_str_$_2 - _$_str)
_$_str:
        /*0000*/ 	.byte	0x5f, 0x5f, 0x43, 0x55, 0x44, 0x41, 0x5f, 0x46, 0x54, 0x5a, 0x00
	.type		_$_str_$_2,@object
	.size		_$_str_$_2,(.L_1 - _$_str_$_2)
_$_str_$_2:
        /*000b*/ 	.byte	0x5f, 0x5f, 0x43, 0x55, 0x44, 0x41, 0x5f, 0x50, 0x52, 0x45, 0x43, 0x5f, 0x53, 0x51, 0x52, 0x54
        /*001b*/ 	.byte	0x00
.L_1:


//--------------------- .nv.constant0.triton_poi_fused_add_div_mul_pow_sqrt_sum_0 --------------------------
	.section	.nv.constant0.triton_poi_fused_add_div_mul_pow_sqrt_sum_0,"a",@progbits
	.sectionflags	@""
	.align	4
.nv.constant0.triton_poi_fused_add_div_mul_pow_sqrt_sum_0:
	.zero		556
